	.headerflags	@"EF_CUDA_TEXMODE_UNIFIED EF_CUDA_64BIT_ADDRESS EF_CUDA_ACCELERATORS EF_CUDA_SM90 EF_CUDA_VIRTUAL_SM(EF_CUDA_SM90)"
	.elftype	@"ET_EXEC"


//--------------------- .nv.info                  --------------------------
	.section	.nv.info,"",@"SHT_CUDA_INFO"
	.align	4


	//----- nvinfo : EIATTR_REGCOUNT
	.align		4
        /*0000*/ 	.byte	0x04, 0x2f
        /*0002*/ 	.short	(.L_3 - .L_2)
	.align		4
.L_2:
        /*0004*/ 	.word	index@(triton_poi_fused__native_batch_norm_legit_no_training_leaky_relu_3)
        /*0008*/ 	.word	0x00000010


	//----- nvinfo : EIATTR_MIN_STACK_SIZE
	.align		4
.L_3:
        /*000c*/ 	.byte	0x04, 0x12
        /*000e*/ 	.short	(.L_5 - .L_4)
	.align		4
.L_4:
        /*0010*/ 	.word	index@(triton_poi_fused__native_batch_norm_legit_no_training_leaky_relu_3)
        /*0014*/ 	.word	0x00000000


	//----- nvinfo : EIATTR_FRAME_SIZE
	.align		4
.L_5:
        /*0018*/ 	.byte	0x04, 0x11
        /*001a*/ 	.short	(.L_7 - .L_6)
	.align		4
.L_6:
        /*001c*/ 	.word	index@(triton_poi_fused__native_batch_norm_legit_no_training_leaky_relu_3)
        /*0020*/ 	.word	0x00000000


	//----- nvinfo : EIATTR_MIN_STACK_SIZE
	.align		4
.L_7:
        /*0024*/ 	.byte	0x04, 0x12
        /*0026*/ 	.short	(.L_9 - .L_8)
	.align		4
.L_8:
        /*0028*/ 	.word	index@(triton_poi_fused__native_batch_norm_legit_no_training_leaky_relu_3)
        /*002c*/ 	.word	0x00000000
.L_9:


//--------------------- .nv.info.triton_poi_fused__native_batch_norm_legit_no_training_leaky_relu_3 --------------------------
	.section	.nv.info.triton_poi_fused__native_batch_norm_legit_no_training_leaky_relu_3,"",@"SHT_CUDA_INFO"
	.sectionflags	@""
	.align	4


	//----- nvinfo : EIATTR_CUDA_API_VERSION
	.align		4
        /*0000*/ 	.byte	0x04, 0x37
        /*0002*/ 	.short	(.L_11 - .L_10)
.L_10:
        /*0004*/ 	.word	0x0000007c


	//----- nvinfo : EIATTR_KPARAM_INFO
	.align		4
.L_11:
        /*0008*/ 	.byte	0x04, 0x17
        /*000a*/ 	.short	(.L_13 - .L_12)
.L_12:
        /*000c*/ 	.word	0x00000000
        /*0010*/ 	.short	0x0006
        /*0012*/ 	.short	0x0030
        /*0014*/ 	.byte	0x00, 0xf0, 0x11, 0x00


	//----- nvinfo : EIATTR_KPARAM_INFO
	.align		4
.L_13:
        /*0018*/ 	.byte	0x04, 0x17
        /*001a*/ 	.short	(.L_15 - .L_14)
.L_14:
        /*001c*/ 	.word	0x00000000
        /*0020*/ 	.short	0x0005
        /*0022*/ 	.short	0x0028
        /*0024*/ 	.byte	0x00, 0xf4, 0x21, 0x00


	//----- nvinfo : EIATTR_KPARAM_INFO
	.align		4
.L_15:
        /*0028*/ 	.byte	0x04, 0x17
        /*002a*/ 	.short	(.L_17 - .L_16)
.L_16:
        /*002c*/ 	.word	0x00000000
        /*0030*/ 	.short	0x0004
        /*0032*/ 	.short	0x0020
        /*0034*/ 	.byte	0x00, 0xf4, 0x21, 0x00


	//----- nvinfo : EIATTR_KPARAM_INFO
	.align		4
.L_17:
        /*0038*/ 	.byte	0x04, 0x17
        /*003a*/ 	.short	(.L_19 - .L_18)
.L_18:
        /*003c*/ 	.word	0x00000000
        /*0040*/ 	.short	0x0003
        /*0042*/ 	.short	0x0018
        /*0044*/ 	.byte	0x00, 0xf4, 0x21, 0x00


	//----- nvinfo : EIATTR_KPARAM_INFO
	.align		4
.L_19:
        /*0048*/ 	.byte	0x04, 0x17
        /*004a*/ 	.short	(.L_21 - .L_20)
.L_20:
        /*004c*/ 	.word	0x00000000
        /*0050*/ 	.short	0x0002
        /*0052*/ 	.short	0x0010
        /*0054*/ 	.byte	0x00, 0xf4, 0x21, 0x00


	//----- nvinfo : EIATTR_KPARAM_INFO
	.align		4
.L_21:
        /*0058*/ 	.byte	0x04, 0x17
        /*005a*/ 	.short	(.L_23 - .L_22)
.L_22:
        /*005c*/ 	.word	0x00000000
        /*0060*/ 	.short	0x0001
        /*0062*/ 	.short	0x0008
        /*0064*/ 	.byte	0x00, 0xf4, 0x21, 0x00


	//----- nvinfo : EIATTR_KPARAM_INFO
	.align		4
.L_23:
        /*0068*/ 	.byte	0x04, 0x17
        /*006a*/ 	.short	(.L_25 - .L_24)
.L_24:
        /*006c*/ 	.word	0x00000000
        /*0070*/ 	.short	0x0000
        /*0072*/ 	.short	0x0000
        /*0074*/ 	.byte	0x00, 0xf4, 0x21, 0x00


	//----- nvinfo : EIATTR_SPARSE_MMA_MASK
	.align		4
.L_25:
        /*0078*/ 	.byte	0x03, 0x50
        /*007a*/ 	.short	0x0000


	//----- nvinfo : EIATTR_MAXREG_COUNT
	.align		4
        /*007c*/ 	.byte	0x03, 0x1b
        /*007e*/ 	.short	0x00ff


	//----- nvinfo : EIATTR_EXIT_INSTR_OFFSETS
	.align		4
        /*0080*/ 	.byte	0x04, 0x1c
        /*0082*/ 	.short	(.L_27 - .L_26)


	//   ....[0]....
.L_26:
        /*0084*/ 	.word	0x00000350


	//----- nvinfo : EIATTR_REQNTID
	.align		4
.L_27:
        /*0088*/ 	.byte	0x04, 0x10
        /*008a*/ 	.short	(.L_29 - .L_28)
.L_28:
        /*008c*/ 	.word	0x00000100
        /*0090*/ 	.word	0x00000001
        /*0094*/ 	.word	0x00000001


	//----- nvinfo : EIATTR_CBANK_PARAM_SIZE
	.align		4
.L_29:
        /*0098*/ 	.byte	0x03, 0x19
        /*009a*/ 	.short	0x0034


	//----- nvinfo : EIATTR_PARAM_CBANK
	.align		4
        /*009c*/ 	.byte	0x04, 0x0a
        /*009e*/ 	.short	(.L_31 - .L_30)
	.align		4
.L_30:
        /*00a0*/ 	.word	index@(.nv.constant0.triton_poi_fused__native_batch_norm_legit_no_training_leaky_relu_3)
        /*00a4*/ 	.short	0x0210
        /*00a6*/ 	.short	0x0034


	//----- nvinfo : EIATTR_SW_WAR
	.align		4
.L_31:
        /*00a8*/ 	.byte	0x04, 0x36
        /*00aa*/ 	.short	(.L_33 - .L_32)
.L_32:
        /*00ac*/ 	.word	0x00000008
.L_33:


//--------------------- .nv.callgraph             --------------------------
	.section	.nv.callgraph,"",@"SHT_CUDA_CALLGRAPH"
	.align	4
	.sectionentsize	8
	.align		4
        /*0000*/ 	.word	0x00000000
	.align		4
        /*0004*/ 	.word	0xffffffff
	.align		4
        /*0008*/ 	.word	0x00000000
	.align		4
        /*000c*/ 	.word	0xfffffffe
	.align		4
        /*0010*/ 	.word	0x00000000
	.align		4
        /*0014*/ 	.word	0xfffffffd
	.align		4
        /*0018*/ 	.word	0x00000000
	.align		4
        /*001c*/ 	.word	0xfffffffc


//--------------------- .nv.constant4             --------------------------
	.section	.nv.constant4,"a",@progbits
	.align	8
	.align		8
.nv.constant4:
        /*0000*/ 	.dword	_$_str
	.align		8
        /*0008*/ 	.dword	_$_str_$_2


//--------------------- .text.triton_poi_fused__native_batch_norm_legit_no_training_leaky_relu_3 --------------------------
	.section	.text.triton_poi_fused__native_batch_norm_legit_no_training_leaky_relu_3,"ax",@progbits
	.align	128
        .global         triton_poi_fused__native_batch_norm_legit_no_training_leaky_relu_3
        .type           triton_poi_fused__native_batch_norm_legit_no_training_leaky_relu_3,@function
        .size           triton_poi_fused__native_batch_norm_legit_no_training_leaky_relu_3,(.L_x_1 - triton_poi_fused__native_batch_norm_legit_no_training_leaky_relu_3)
        .other          triton_poi_fused__native_batch_norm_legit_no_training_leaky_relu_3,@"STO_CUDA_ENTRY STV_DEFAULT"
triton_poi_fused__native_batch_norm_legit_no_training_leaky_relu_3:
.text.triton_poi_fused__native_batch_norm_legit_no_training_leaky_relu_3:
[----:B------:R-:W-:Y:S01]  /*0000*/  LDC R1, c[0x0][0x28] ;  /* 0x00000a00ff017b82 */ /* 0x000fe20000000800 */
[----:B------:R-:W1:Y:S07]  /*0010*/  S2R R0, SR_TID.X ;  /* 0x0000000000007919 */ /* 0x000e6e0000002100 */
[----:B------:R-:W2:Y:S01]  /*0020*/  LDC.64 R6, c[0x0][0x228] ;  /* 0x00008a00ff067b82 */ /* 0x000ea20000000a00 */
[----:B------:R-:W-:Y:S01]  /*0030*/  ULDC.64 UR4, c[0x0][0x208] ;  /* 0x0000820000047ab9 */ /* 0x000fe20000000a00 */
[----:B------:R-:W3:Y:S06]  /*0040*/  S2R R5, SR_CTAID.X ;  /* 0x0000000000057919 */ /* 0x000eec0000002500 */
[----:B------:R-:W4:Y:S08]  /*0050*/  LDC.64 R8, c[0x0][0x230] ;  /* 0x00008c00ff087b82 */ /* 0x000f300000000a00 */
[----:B------:R-:W5:Y:S01]  /*0060*/  LDC.64 R10, c[0x0][0x238] ;  /* 0x00008e00ff0a7b82 */ /* 0x000f620000000a00 */
[----:B-1----:R-:W-:-:S02]  /*0070*/  SHF.L.U32 R0, R0, 0x1, RZ ;  /* 0x0000000100007819 */ /* 0x002fc400000006ff */
[----:B---3--:R-:W-:Y:S02]  /*0080*/  SHF.R.S32.HI R3, RZ, 0x16, R5 ;  /* 0x00000016ff037819 */ /* 0x008fe40000011405 */
[----:B------:R-:W-:Y:S02]  /*0090*/  LOP3.LUT R0, R0, 0x1fe, RZ, 0xc0, !PT ;  /* 0x000001fe00007812 */ /* 0x000fe400078ec0ff */
[----:B------:R-:W-:Y:S02]  /*00a0*/  SGXT R3, R3, 0x1 ;  /* 0x000000010303781a */ /* 0x000fe40000000200 */
[----:B------:R-:W-:Y:S02]  /*00b0*/  LEA R0, R5, R0, 0x9 ;  /* 0x0000000005007211 */ /* 0x000fe400078e48ff */
[----:B------:R-:W1:Y:S02]  /*00c0*/  LDC.64 R4, c[0x0][0x220] ;  /* 0x00008800ff047b82 */ /* 0x000e640000000a00 */
[----:B------:R-:W-:-:S04]  /*00d0*/  LEA.HI R3, R3, R0, RZ, 0x8 ;  /* 0x0000000003037211 */ /* 0x000fc800078f40ff */
[----:B------:R-:W-:-:S04]  /*00e0*/  SHF.R.S32.HI R3, RZ, 0x8, R3 ;  /* 0x00000008ff037819 */ /* 0x000fc80000011403 */
[----:B------:R-:W-:-:S04]  /*00f0*/  LEA.HI R2, R3, R3, RZ, 0x7 ;  /* 0x0000000303027211 */ /* 0x000fc800078f38ff */
[----:B------:R-:W-:-:S04]  /*0100*/  LOP3.LUT R2, R2, 0xffffff80, RZ, 0xc0, !PT ;  /* 0xffffff8002027812 */ /* 0x000fc800078ec0ff */
[----:B------:R-:W-:Y:S02]  /*0110*/  IADD3 R13, R3, -R2, RZ ;  /* 0x80000002030d7210 */ /* 0x000fe40007ffe0ff */
[----:B------:R-:W3:Y:S03]  /*0120*/  LDC.64 R2, c[0x0][0x218] ;  /* 0x00008600ff027b82 */ /* 0x000ee60000000a00 */
[----:B--2---:R-:W-:-:S06]  /*0130*/  IMAD.WIDE R6, R13, 0x4, R6 ;  /* 0x000000040d067825 */ /* 0x004fcc00078e0206 */
[----:B------:R-:W2:Y:S01]  /*0140*/  LDG.E.EL R6, desc[UR4][R6.64] ;  /* 0x0000000406067981 */ /* 0x000ea2000c2e1900 */
[----:B-1----:R-:W-:-:S06]  /*0150*/  IMAD.WIDE R4, R13, 0x4, R4 ;  /* 0x000000040d047825 */ /* 0x002fcc00078e0204 */
[----:B------:R-:W2:Y:S01]  /*0160*/  LDG.E.EL R4, desc[UR4][R4.64] ;  /* 0x0000000404047981 */ /* 0x000ea2000c2e1900 */
[----:B---3--:R-:W-:-:S06]  /*0170*/  IMAD.WIDE R2, R0, 0x4, R2 ;  /* 0x0000000400027825 */ /* 0x008fcc00078e0202 */
[----:B------:R-:W3:Y:S01]  /*0180*/  LDG.E.64 R2, desc[UR4][R2.64] ;  /* 0x0000000402027981 */ /* 0x000ee2000c1e1b00 */
[----:B----4-:R-:W-:-:S04]  /*0190*/  IMAD.WIDE R8, R13, 0x4, R8 ;  /* 0x000000040d087825 */ /* 0x010fc800078e0208 */
[----:B-----5:R-:W-:Y:S02]  /*01a0*/  IMAD.WIDE R10, R13, 0x4, R10 ;  /* 0x000000040d0a7825 */ /* 0x020fe400078e020a */
[----:B------:R-:W4:Y:S04]  /*01b0*/  LDG.E.EL R8, desc[UR4][R8.64] ;  /* 0x0000000408087981 */ /* 0x000f28000c2e1900 */
[----:B------:R-:W4:Y:S01]  /*01c0*/  LDG.E.EL R11, desc[UR4][R10.64] ;  /* 0x000000040a0b7981 */ /* 0x000f22000c2e1900 */
[----:B------:R-:W-:Y:S01]  /*01d0*/  HFMA2.MMA R12, -RZ, RZ, 1.625, 0 ;  /* 0x3e800000ff0c7435 */ /* 0x000fe200000001ff */
[----:B--2---:R-:W-:-:S04]  /*01e0*/  FADD R6, R6, 9.9999997473787516356e-06 ;  /* 0x3727c5ac06067421 */ /* 0x004fc80000000000 */
[----:B------:R-:W1:Y:S02]  /*01f0*/  MUFU.SQRT R7, R6 ;  /* 0x0000000600077308 */ /* 0x000e640000002000 */
[C---:B-1----:R-:W-:Y:S02]  /*0200*/  FSETP.GT.AND P0, PT, R7.reuse, 8.50705917302346158658e+37, PT ;  /* 0x7e8000000700780b */ /* 0x042fe40003f04000 */
[----:B------:R-:W-:-:S11]  /*0210*/  FSETP.GEU.AND P1, PT, R7, 1.175494350822287508e-38, PT ;  /* 0x008000000700780b */ /* 0x000fd60003f2e000 */
[----:B------:R-:W-:-:S04]  /*0220*/  @P0 FMUL R7, R7, 0.25 ;  /* 0x3e80000007070820 */ /* 0x000fc80000400000 */
[----:B------:R-:W-:-:S06]  /*0230*/  @!P1 FMUL R7, R7, 16777216 ;  /* 0x4b80000007079820 */ /* 0x000fcc0000400000 */
[----:B------:R-:W1:Y:S01]  /*0240*/  MUFU.RCP R7, R7 ;  /* 0x0000000700077308 */ /* 0x000e620000001000 */
[----:B------:R-:W-:Y:S01]  /*0250*/  FSEL R12, R12, 1, P0 ;  /* 0x3f8000000c0c7808 */ /* 0x000fe20000000000 */
[----:B---3--:R-:W-:-:S04]  /*0260*/  FADD R5, R3, -R4 ;  /* 0x8000000403057221 */ /* 0x008fc80000000000 */
[----:B------:R-:W-:Y:S01]  /*0270*/  @!P1 FMUL R12, R12, 16777216 ;  /* 0x4b8000000c0c9820 */ /* 0x000fe20000400000 */
[----:B------:R-:W-:Y:S02]  /*0280*/  FADD R4, R2, -R4 ;  /* 0x8000000402047221 */ /* 0x000fe40000000000 */
[----:B------:R-:W2:Y:S01]  /*0290*/  LDC.64 R2, c[0x0][0x210] ;  /* 0x00008400ff027b82 */ /* 0x000ea20000000a00 */
[----:B-1----:R-:W-:-:S04]  /*02a0*/  FMUL R12, R7, R12 ;  /* 0x0000000c070c7220 */ /* 0x002fc80000400000 */
[-C--:B------:R-:W-:Y:S01]  /*02b0*/  FMUL R4, R4, R12.reuse ;  /* 0x0000000c04047220 */ /* 0x080fe20000400000 */
[----:B------:R-:W-:-:S03]  /*02c0*/  FMUL R12, R5, R12 ;  /* 0x0000000c050c7220 */ /* 0x000fc60000400000 */
[C-C-:B----4-:R-:W-:Y:S01]  /*02d0*/  FFMA R4, R8.reuse, R4, R11.reuse ;  /* 0x0000000408047223 */ /* 0x150fe2000000000b */
[----:B------:R-:W-:-:S04]  /*02e0*/  FFMA R5, R8, R12, R11 ;  /* 0x0000000c08057223 */ /* 0x000fc8000000000b */
[----:B------:R-:W-:Y:S02]  /*02f0*/  FSETP.GT.AND P0, PT, R4, RZ, PT ;  /* 0x000000ff0400720b */ /* 0x000fe40003f04000 */
[----:B------:R-:W-:Y:S01]  /*0300*/  FSETP.GT.AND P1, PT, R5, RZ, PT ;  /* 0x000000ff0500720b */ /* 0x000fe20003f24000 */
[----:B--2---:R-:W-:-:S10]  /*0310*/  IMAD.WIDE R2, R0, 0x4, R2 ;  /* 0x0000000400027825 */ /* 0x004fd400078e0202 */
[----:B------:R-:W-:Y:S02]  /*0320*/  @!P0 FMUL R4, R4, 0.10000000149011611938 ;  /* 0x3dcccccd04048820 */ /* 0x000fe40000400000 */
[----:B------:R-:W-:-:S05]  /*0330*/  @!P1 FMUL R5, R5, 0.10000000149011611938 ;  /* 0x3dcccccd05059820 */ /* 0x000fca0000400000 */
[----:B------:R-:W-:Y:S01]  /*0340*/  STG.E.64 desc[UR4][R2.64], R4 ;  /* 0x0000000402007986 */ /* 0x000fe2000c101b04 */
[----:B------:R-:W-:Y:S05]  /*0350*/  EXIT ;  /* 0x000000000000794d */ /* 0x000fea0003800000 */
.L_x_0:
[----:B------:R-:W-:-:S00]  /*0360*/  BRA `(.L_x_0) ;  /* 0xfffffffc00fc7947 */ /* 0x000fc0000383ffff */
[----:B------:R-:W-:-:S00]  /*0370*/  NOP ;  /* 0x0000000000007918 */ /* 0x000fc00000000000 */
        /* <DEDUP_REMOVED lines=8> */
.L_x_1:


//--------------------- .nv.global.init           --------------------------
	.section	.nv.global.init,"aw",@progbits
.nv.global.init:
	.type		_$_str,@object
	.size		_$_str,(_$_str_$_2 - _$_str)
_$_str:
        /*0000*/ 	.byte	0x5f, 0x5f, 0x43, 0x55, 0x44, 0x41, 0x5f, 0x46, 0x54, 0x5a, 0x00
	.type		_$_str_$_2,@object
	.size		_$_str_$_2,(.L_1 - _$_str_$_2)
_$_str_$_2:
        /*000b*/ 	.byte	0x5f, 0x5f, 0x43, 0x55, 0x44, 0x41, 0x5f, 0x50, 0x52, 0x45, 0x43, 0x5f, 0x53, 0x51, 0x52, 0x54
        /*001b*/ 	.byte	0x00
.L_1:


//--------------------- .nv.constant0.triton_poi_fused__native_batch_norm_legit_no_training_leaky_relu_3 --------------------------
	.section	.nv.constant0.triton_poi_fused__native_batch_norm_legit_no_training_leaky_relu_3,"a",@progbits
	.sectionflags	@""
	.align	4
.nv.constant0.triton_poi_fused__native_batch_norm_legit_no_training_leaky_relu_3:
	.zero		580
